	.headerflags	@"EF_CUDA_TEXMODE_UNIFIED EF_CUDA_64BIT_ADDRESS EF_CUDA_SM86 EF_CUDA_VIRTUAL_SM(EF_CUDA_SM86)"
	.elftype	@"ET_EXEC"


//--------------------- .nv.info                  --------------------------
	.section	.nv.info,"",@"SHT_CUDA_INFO"
	.align	4


	//----- nvinfo : EIATTR_REGCOUNT
	.align		4
        /*0000*/ 	.byte	0x04, 0x2f
        /*0002*/ 	.short	(.L_1 - .L_0)
	.align		4
.L_0:
        /*0004*/ 	.word	index@(triton_)
        /*0008*/ 	.word	0x00000014


	//----- nvinfo : EIATTR_MAX_STACK_SIZE
	.align		4
.L_1:
        /*000c*/ 	.byte	0x04, 0x23
        /*000e*/ 	.short	(.L_3 - .L_2)
	.align		4
.L_2:
        /*0010*/ 	.word	index@(triton_)
        /*0014*/ 	.word	0x00000000


	//----- nvinfo : EIATTR_MIN_STACK_SIZE
	.align		4
.L_3:
        /*0018*/ 	.byte	0x04, 0x12
        /*001a*/ 	.short	(.L_5 - .L_4)
	.align		4
.L_4:
        /*001c*/ 	.word	index@(triton_)
        /*0020*/ 	.word	0x00000000


	//----- nvinfo : EIATTR_FRAME_SIZE
	.align		4
.L_5:
        /*0024*/ 	.byte	0x04, 0x11
        /*0026*/ 	.short	(.L_7 - .L_6)
	.align		4
.L_6:
        /*0028*/ 	.word	index@(triton_)
        /*002c*/ 	.word	0x00000000
.L_7:


//--------------------- .nv.info.triton_          --------------------------
	.section	.nv.info.triton_,"",@"SHT_CUDA_INFO"
	.align	4


	//----- nvinfo : EIATTR_CUDA_API_VERSION
	.align		4
        /*0000*/ 	.byte	0x04, 0x37
        /*0002*/ 	.short	(.L_9 - .L_8)
.L_8:
        /*0004*/ 	.word	0x0000007b


	//----- nvinfo : EIATTR_SW2861232_WAR
	.align		4
.L_9:
        /*0008*/ 	.byte	0x01, 0x35
	.zero		2


	//----- nvinfo : EIATTR_PARAM_CBANK
	.align		4
        /*000c*/ 	.byte	0x04, 0x0a
        /*000e*/ 	.short	(.L_11 - .L_10)
	.align		4
.L_10:
        /*0010*/ 	.word	index@(.nv.constant0.triton_)
        /*0014*/ 	.short	0x0160
        /*0016*/ 	.short	0x0020


	//----- nvinfo : EIATTR_CBANK_PARAM_SIZE
	.align		4
.L_11:
        /*0018*/ 	.byte	0x03, 0x19
        /*001a*/ 	.short	0x0020


	//----- nvinfo : EIATTR_KPARAM_INFO
	.align		4
        /*001c*/ 	.byte	0x04, 0x17
        /*001e*/ 	.short	(.L_13 - .L_12)
.L_12:
        /*0020*/ 	.word	0x00000000
        /*0024*/ 	.short	0x0004
        /*0026*/ 	.short	0x001c
        /*0028*/ 	.byte	0x00, 0xf0, 0x11, 0x00


	//----- nvinfo : EIATTR_KPARAM_INFO
	.align		4
.L_13:
        /*002c*/ 	.byte	0x04, 0x17
        /*002e*/ 	.short	(.L_15 - .L_14)
.L_14:
        /*0030*/ 	.word	0x00000000
        /*0034*/ 	.short	0x0003
        /*0036*/ 	.short	0x0018
        /*0038*/ 	.byte	0x00, 0xf0, 0x11, 0x00


	//----- nvinfo : EIATTR_KPARAM_INFO
	.align		4
.L_15:
        /*003c*/ 	.byte	0x04, 0x17
        /*003e*/ 	.short	(.L_17 - .L_16)
.L_16:
        /*0040*/ 	.word	0x00000000
        /*0044*/ 	.short	0x0002
        /*0046*/ 	.short	0x0010
        /*0048*/ 	.byte	0x00, 0xf0, 0x21, 0x00


	//----- nvinfo : EIATTR_KPARAM_INFO
	.align		4
.L_17:
        /*004c*/ 	.byte	0x04, 0x17
        /*004e*/ 	.short	(.L_19 - .L_18)
.L_18:
        /*0050*/ 	.word	0x00000000
        /*0054*/ 	.short	0x0001
        /*0056*/ 	.short	0x0008
        /*0058*/ 	.byte	0x00, 0xf0, 0x21, 0x00


	//----- nvinfo : EIATTR_KPARAM_INFO
	.align		4
.L_19:
        /*005c*/ 	.byte	0x04, 0x17
        /*005e*/ 	.short	(.L_21 - .L_20)
.L_20:
        /*0060*/ 	.word	0x00000000
        /*0064*/ 	.short	0x0000
        /*0066*/ 	.short	0x0000
        /*0068*/ 	.byte	0x00, 0xf0, 0x21, 0x00


	//----- nvinfo : EIATTR_MAXREG_COUNT
	.align		4
.L_21:
        /*006c*/ 	.byte	0x03, 0x1b
        /*006e*/ 	.short	0x00ff


	//----- nvinfo : EIATTR_COOP_GROUP_MASK_REGIDS
	.align		4
        /*0070*/ 	.byte	0x04, 0x29
        /*0072*/ 	.short	(.L_23 - .L_22)


	//   ....[0]....
.L_22:
        /*0074*/ 	.word	0xffffffff


	//   ....[1]....
        /*0078*/ 	.word	0xffffffff


	//   ....[2]....
        /*007c*/ 	.word	0xffffffff


	//   ....[3]....
        /*0080*/ 	.word	0xffffffff


	//   ....[4]....
        /*0084*/ 	.word	0xffffffff


	//   ....[5]....
        /*0088*/ 	.word	0xffffffff


	//   ....[6]....
        /*008c*/ 	.word	0xffffffff


	//   ....[7]....
        /*0090*/ 	.word	0xffffffff


	//   ....[8]....
        /*0094*/ 	.word	0xffffffff


	//   ....[9]....
        /*0098*/ 	.word	0xffffffff


	//   ....[10]....
        /*009c*/ 	.word	0xffffffff


	//   ....[11]....
        /*00a0*/ 	.word	0xffffffff


	//----- nvinfo : EIATTR_COOP_GROUP_INSTR_OFFSETS
	.align		4
.L_23:
        /*00a4*/ 	.byte	0x04, 0x28
        /*00a6*/ 	.short	(.L_25 - .L_24)


	//   ....[0]....
.L_24:
        /*00a8*/ 	.word	0x000001a0


	//   ....[1]....
        /*00ac*/ 	.word	0x000001c0


	//   ....[2]....
        /*00b0*/ 	.word	0x000001f0


	//   ....[3]....
        /*00b4*/ 	.word	0x00000230


	//   ....[4]....
        /*00b8*/ 	.word	0x00000250


	//   ....[5]....
        /*00bc*/ 	.word	0x000002a0


	//   ....[6]....
        /*00c0*/ 	.word	0x00000340


	//   ....[7]....
        /*00c4*/ 	.word	0x00000360


	//   ....[8]....
        /*00c8*/ 	.word	0x00000390


	//   ....[9]....
        /*00cc*/ 	.word	0x000003b0


	//   ....[10]....
        /*00d0*/ 	.word	0x000003d0


	//   ....[11]....
        /*00d4*/ 	.word	0x00000420


	//----- nvinfo : EIATTR_EXIT_INSTR_OFFSETS
	.align		4
.L_25:
        /*00d8*/ 	.byte	0x04, 0x1c
        /*00da*/ 	.short	(.L_27 - .L_26)


	//   ....[0]....
.L_26:
        /*00dc*/ 	.word	0x00000480


	//   ....[1]....
        /*00e0*/ 	.word	0x000004c0


	//----- nvinfo : EIATTR_MAX_THREADS
	.align		4
.L_27:
        /*00e4*/ 	.byte	0x04, 0x05
        /*00e6*/ 	.short	(.L_29 - .L_28)
.L_28:
        /*00e8*/ 	.word	0x00000040
        /*00ec*/ 	.word	0x00000001
        /*00f0*/ 	.word	0x00000001
.L_29:


//--------------------- .nv.rel.action            --------------------------
	.section	.nv.rel.action,"",@"SHT_CUDA_RELOCINFO"
	.align	8
	.sectionentsize	8
        /*0000*/ 	.byte	0x73, 0x00, 0x00, 0x00, 0x00, 0x00, 0x00, 0x00, 0x00, 0x00, 0x00, 0x11, 0x25, 0x00, 0x05, 0x36


//--------------------- .nv.constant0.triton_     --------------------------
	.section	.nv.constant0.triton_,"a",@progbits
	.align	4
.nv.constant0.triton_:
	.zero		384


//--------------------- .text.triton_             --------------------------
	.section	.text.triton_,"ax",@progbits
	.sectionflags	@"SHF_BARRIERS=1"
	.sectioninfo	@"SHI_REGISTERS=20"
	.align	128
        .global         triton_
        .type           triton_,@function
        .size           triton_,(.L_x_1 - triton_)
        .other          triton_,@"STO_CUDA_ENTRY STV_DEFAULT"
triton_:
.text.triton_:
[----:B------:R-:W-:-:S02]  /*0000*/  IMAD.MOV.U32 R1, RZ, RZ, c[0x0][0x28] ;  /* 0x00000a00ff017624 */ /* 0x000fc400078e00ff */
[----:B------:R-:W0:Y:S01]  /*0010*/  S2R R11, SR_CTAID.X ;  /* 0x00000000000b7919 */ /* 0x000e220000002500 */
[----:B------:R-:W-:Y:S01]  /*0020*/  IMAD.MOV.U32 R2, RZ, RZ, 0x8 ;  /* 0x00000008ff027424 */ /* 0x000fe200078e00ff */
[----:B------:R-:W-:Y:S01]  /*0030*/  CS2R R4, SRZ ;  /* 0x0000000000047805 */ /* 0x000fe2000001ff00 */
[----:B------:R-:W-:Y:S01]  /*0040*/  ULDC.64 UR4, c[0x0][0x118] ;  /* 0x0000460000047ab9 */ /* 0x000fe20000000a00 */
[C---:B0-----:R-:W-:Y:S01]  /*0050*/  ISETP.GE.AND P1, PT, R11.reuse, c[0x0][0x178], PT ;  /* 0x00005e000b007a0c */ /* 0x041fe20003f26270 */
[----:B------:R-:W-:-:S12]  /*0060*/  IMAD.WIDE R2, R11, R2, c[0x0][0x160] ;  /* 0x000058000b027625 */ /* 0x000fd800078e0202 */
[----:B------:R-:W2:Y:S04]  /*0070*/  @!P1 LDG.E.EL.64 R4, [R2.64] ;  /* 0x0000000402049981 */ /* 0x000ea8000c2e1b00 */
[----:B------:R-:W0:Y:S02]  /*0080*/  S2R R13, SR_TID.X ;  /* 0x00000000000d7919 */ /* 0x000e240000002100 */
[C---:B0-----:R-:W-:Y:S02]  /*0090*/  LOP3.LUT R0, R13.reuse, 0x3f, RZ, 0xc0, !PT ;  /* 0x0000003f0d007812 */ /* 0x041fe400078ec0ff */
[----:B------:R-:W-:Y:S02]  /*00a0*/  LOP3.LUT P4, RZ, R13, 0x1f, RZ, 0xc0, !PT ;  /* 0x0000001f0dff7812 */ /* 0x000fe4000788c0ff */
[----:B------:R-:W0:Y:S01]  /*00b0*/  I2F.F64.U32 R6, R0 ;  /* 0x0000000000067312 */ /* 0x000e220000201800 */
[----:B------:R-:W-:-:S02]  /*00c0*/  ISETP.LT.U32.AND P5, PT, R0, 0x32, !P1 ;  /* 0x000000320000780c */ /* 0x000fc40004fa1070 */
[----:B------:R-:W-:Y:S02]  /*00d0*/  ISETP.GE.AND P3, PT, R13, 0x2, PT ;  /* 0x000000020d00780c */ /* 0x000fe40003f66270 */
[----:B------:R-:W-:Y:S02]  /*00e0*/  SHF.R.U32.HI R8, RZ, 0x3, R13 ;  /* 0x00000003ff087819 */ /* 0x000fe4000001160d */
[----:B------:R-:W-:Y:S02]  /*00f0*/  ISETP.EQ.AND P1, PT, R0, RZ, !P1 ;  /* 0x000000ff0000720c */ /* 0x000fe40004f22270 */
[----:B------:R-:W-:Y:S01]  /*0100*/  LOP3.LUT R8, R8, 0x4, RZ, 0xc0, !PT ;  /* 0x0000000408087812 */ /* 0x000fe200078ec0ff */
[----:B--2---:R-:W1:-:S04]  /*0110*/  DSETP.NAN.AND P0, PT, R4, R4, PT ;  /* 0x000000040400722a */ /* 0x004e480003f08000 */
[----:B------:R-:W2:Y:S02]  /*0120*/  DSETP.GEU.AND P2, PT, R4, 50, PT ;  /* 0x404900000400742a */ /* 0x000ea40003f4e000 */
[C---:B-1----:R-:W-:Y:S02]  /*0130*/  FSEL R15, R4.reuse, RZ, P0 ;  /* 0x000000ff040f7208 */ /* 0x042fe40000000000 */
[C---:B------:R-:W-:Y:S02]  /*0140*/  FSEL R17, R5.reuse, 3.140625, P0 ;  /* 0x4049000005117808 */ /* 0x040fe40000000000 */
[----:B--2---:R-:W-:Y:S02]  /*0150*/  FSEL R4, R4, R15, !P2 ;  /* 0x0000000f04047208 */ /* 0x004fe40005000000 */
[----:B------:R-:W-:-:S06]  /*0160*/  FSEL R5, R5, R17, !P2 ;  /* 0x0000001105057208 */ /* 0x000fcc0005000000 */
[----:B0-----:R-:W0:-:S06]  /*0170*/  DSETP.GT.AND P2, PT, R4, R6, PT ;  /* 0x000000060400722a */ /* 0x001e0c0003f44000 */
[----:B0-----:R-:W-:-:S04]  /*0180*/  FSEL R2, RZ, 1, !P2 ;  /* 0x3f800000ff027808 */ /* 0x001fc80005000000 */
[----:B------:R-:W-:-:S05]  /*0190*/  FSEL R2, R2, RZ, P5 ;  /* 0x000000ff02027208 */ /* 0x000fca0002800000 */
[----:B------:R-:W0:Y:S02]  /*01a0*/  SHFL.BFLY PT, R3, R2, 0x10, 0x1f ;  /* 0x0e001f0002037f89 */ /* 0x000e2400000e0000 */
[----:B0-----:R-:W-:-:S05]  /*01b0*/  FADD R3, R2, R3 ;  /* 0x0000000302037221 */ /* 0x001fca0000000000 */
[----:B------:R-:W0:Y:S02]  /*01c0*/  SHFL.BFLY PT, R4, R3, 0x8, 0x1f ;  /* 0x0d001f0003047f89 */ /* 0x000e2400000e0000 */
[----:B0-----:R-:W-:Y:S01]  /*01d0*/  FADD R4, R3, R4 ;  /* 0x0000000403047221 */ /* 0x001fe20000000000 */
[----:B------:R-:W-:-:S04]  /*01e0*/  LOP3.LUT R3, R13, 0x1, RZ, 0xc0, !PT ;  /* 0x000000010d037812 */ /* 0x000fc800078ec0ff */
[----:B------:R-:W0:Y:S01]  /*01f0*/  SHFL.BFLY PT, R5, R4, 0x4, 0x1f ;  /* 0x0c801f0004057f89 */ /* 0x000e2200000e0000 */
[----:B------:R-:W-:-:S04]  /*0200*/  ISETP.NE.U32.AND P0, PT, R3, 0x1, PT ;  /* 0x000000010300780c */ /* 0x000fc80003f05070 */
[----:B------:R-:W-:Y:S01]  /*0210*/  ISETP.LT.AND P0, PT, R13, 0x2, P0 ;  /* 0x000000020d00780c */ /* 0x000fe20000701270 */
[----:B0-----:R-:W-:-:S05]  /*0220*/  FADD R5, R4, R5 ;  /* 0x0000000504057221 */ /* 0x001fca0000000000 */
[----:B------:R-:W0:Y:S02]  /*0230*/  SHFL.BFLY PT, R6, R5, 0x2, 0x1f ;  /* 0x0c401f0005067f89 */ /* 0x000e2400000e0000 */
[----:B0-----:R-:W-:-:S05]  /*0240*/  FADD R6, R5, R6 ;  /* 0x0000000605067221 */ /* 0x001fca0000000000 */
[----:B------:R-:W0:Y:S02]  /*0250*/  SHFL.BFLY PT, R7, R6, 0x1, 0x1f ;  /* 0x0c201f0006077f89 */ /* 0x000e2400000e0000 */
[----:B0-----:R-:W-:-:S05]  /*0260*/  FADD R7, R6, R7 ;  /* 0x0000000706077221 */ /* 0x001fca0000000000 */
[----:B------:R-:W-:Y:S04]  /*0270*/  @!P4 STS [R8], R7 ;  /* 0x000000070800c388 */ /* 0x000fe80000000800 */
[----:B------:R-:W-:Y:S06]  /*0280*/  BAR.SYNC 0x0 ;  /* 0x0000000000007b1d */ /* 0x000fec0000000000 */
[----:B------:R-:W0:Y:S04]  /*0290*/  @!P3 LDS R9, [R13.X4] ;  /* 0x000000000d09b984 */ /* 0x000e280000004800 */
[----:B0-----:R-:W0:Y:S02]  /*02a0*/  SHFL.BFLY PT, R2, R9, 0x1, 0x1f ;  /* 0x0c201f0009027f89 */ /* 0x001e2400000e0000 */
[----:B0-----:R-:W-:-:S05]  /*02b0*/  FADD R2, R9, R2 ;  /* 0x0000000209027221 */ /* 0x001fca0000000000 */
[----:B------:R-:W-:Y:S04]  /*02c0*/  @P0 STS [R13.X4], R2 ;  /* 0x000000020d000388 */ /* 0x000fe80000004800 */
[----:B------:R-:W-:Y:S06]  /*02d0*/  BAR.SYNC 0x0 ;  /* 0x0000000000007b1d */ /* 0x000fec0000000000 */
[----:B------:R-:W0:Y:S04]  /*02e0*/  LDS R5, [RZ] ;  /* 0x00000000ff057984 */ /* 0x000e280000000800 */
[----:B------:R-:W-:Y:S06]  /*02f0*/  BAR.SYNC 0x0 ;  /* 0x0000000000007b1d */ /* 0x000fec0000000000 */
[----:B0-----:R-:W-:-:S04]  /*0300*/  FSETP.EQ.OR P2, PT, R5, RZ, P2 ;  /* 0x000000ff0500720b */ /* 0x001fc80001742400 */
[----:B------:R-:W-:-:S04]  /*0310*/  SEL R3, RZ, 0x1, !P2 ;  /* 0x00000001ff037807 */ /* 0x000fc80005000000 */
[----:B------:R-:W-:-:S04]  /*0320*/  I2FP.F32.U32 R3, R3 ;  /* 0x0000000300037245 */ /* 0x000fc80000201000 */
[----:B------:R-:W-:-:S05]  /*0330*/  FSEL R3, R3, RZ, P5 ;  /* 0x000000ff03037208 */ /* 0x000fca0002800000 */
[----:B------:R-:W0:Y:S02]  /*0340*/  SHFL.BFLY PT, R4, R3, 0x10, 0x1f ;  /* 0x0e001f0003047f89 */ /* 0x000e2400000e0000 */
[----:B0-----:R-:W-:-:S05]  /*0350*/  FADD R4, R3, R4 ;  /* 0x0000000403047221 */ /* 0x001fca0000000000 */
[----:B------:R-:W0:Y:S02]  /*0360*/  SHFL.BFLY PT, R7, R4, 0x8, 0x1f ;  /* 0x0d001f0004077f89 */ /* 0x000e2400000e0000 */
[----:B0-----:R-:W-:Y:S01]  /*0370*/  FADD R7, R4, R7 ;  /* 0x0000000704077221 */ /* 0x001fe20000000000 */
[----:B------:R-:W-:-:S04]  /*0380*/  IMAD.MOV.U32 R4, RZ, RZ, 0x4 ;  /* 0x00000004ff047424 */ /* 0x000fc800078e00ff */
[----:B------:R-:W0:Y:S02]  /*0390*/  SHFL.BFLY PT, R2, R7, 0x4, 0x1f ;  /* 0x0c801f0007027f89 */ /* 0x000e2400000e0000 */
        /* <DEDUP_REMOVED lines=9> */
[----:B0-----:R-:W-:Y:S01]  /*0430*/  FADD R0, R10, R3 ;  /* 0x000000030a007221 */ /* 0x001fe20000000000 */
[----:B------:R-:W-:-:S04]  /*0440*/  IMAD.WIDE R2, R11, R4, c[0x0][0x168] ;  /* 0x00005a000b027625 */ /* 0x000fc800078e0204 */
[----:B------:R-:W-:Y:S04]  /*0450*/  @P0 STS [R13.X4], R0 ;  /* 0x000000000d000388 */ /* 0x000fe80000004800 */
[----:B------:R-:W-:Y:S06]  /*0460*/  BAR.SYNC 0x0 ;  /* 0x0000000000007b1d */ /* 0x000fec0000000000 */
[----:B------:R0:W-:Y:S01]  /*0470*/  @P1 STG.E [R2.64], R5 ;  /* 0x0000000502001986 */ /* 0x0001e2000c101904 */
[----:B------:R-:W-:Y:S05]  /*0480*/  @!P1 EXIT ;  /* 0x000000000000994d */ /* 0x000fea0003800000 */
[----:B0-----:R-:W0:Y:S01]  /*0490*/  LDS R5, [RZ] ;  /* 0x00000000ff057984 */ /* 0x001e220000000800 */
[----:B------:R-:W-:-:S05]  /*04a0*/  IMAD.WIDE R2, R11, R4, c[0x0][0x170] ;  /* 0x00005c000b027625 */ /* 0x000fca00078e0204 */
[----:B0-----:R-:W-:Y:S01]  /*04b0*/  STG.E [R2.64], R5 ;  /* 0x0000000502007986 */ /* 0x001fe2000c101904 */
[----:B------:R-:W-:Y:S05]  /*04c0*/  EXIT ;  /* 0x000000000000794d */ /* 0x000fea0003800000 */
.L_x_0:
[----:B------:R-:W-:-:S00]  /*04d0*/  BRA `(.L_x_0) ;  /* 0xfffffff000007947 */ /* 0x000fc0000383ffff */
[----:B------:R-:W-:-:S00]  /*04e0*/  NOP ;  /* 0x0000000000007918 */ /* 0x000fc00000000000 */
        /* <DEDUP_REMOVED lines=9> */
.L_x_1:


//--------------------- .nv.shared.triton_        --------------------------
	.section	.nv.shared.triton_,"aw",@nobits
	.align	16
